	.headerflags	@"EF_CUDA_TEXMODE_UNIFIED EF_CUDA_64BIT_ADDRESS EF_CUDA_ACCELERATORS EF_CUDA_SM90 EF_CUDA_VIRTUAL_SM(EF_CUDA_SM90)"
	.elftype	@"ET_EXEC"


//--------------------- .nv.info                  --------------------------
	.section	.nv.info,"",@"SHT_CUDA_INFO"
	.align	4


	//----- nvinfo : EIATTR_REGCOUNT
	.align		4
        /*0000*/ 	.byte	0x04, 0x2f
        /*0002*/ 	.short	(.L_3 - .L_2)
	.align		4
.L_2:
        /*0004*/ 	.word	index@(triton_poi_fused__native_batch_norm_legit_no_training_relu_46)
        /*0008*/ 	.word	0x00000020


	//----- nvinfo : EIATTR_MIN_STACK_SIZE
	.align		4
.L_3:
        /*000c*/ 	.byte	0x04, 0x12
        /*000e*/ 	.short	(.L_5 - .L_4)
	.align		4
.L_4:
        /*0010*/ 	.word	index@(triton_poi_fused__native_batch_norm_legit_no_training_relu_46)
        /*0014*/ 	.word	0x00000000


	//----- nvinfo : EIATTR_FRAME_SIZE
	.align		4
.L_5:
        /*0018*/ 	.byte	0x04, 0x11
        /*001a*/ 	.short	(.L_7 - .L_6)
	.align		4
.L_6:
        /*001c*/ 	.word	index@(triton_poi_fused__native_batch_norm_legit_no_training_relu_46)
        /*0020*/ 	.word	0x00000000


	//----- nvinfo : EIATTR_MIN_STACK_SIZE
	.align		4
.L_7:
        /*0024*/ 	.byte	0x04, 0x12
        /*0026*/ 	.short	(.L_9 - .L_8)
	.align		4
.L_8:
        /*0028*/ 	.word	index@(triton_poi_fused__native_batch_norm_legit_no_training_relu_46)
        /*002c*/ 	.word	0x00000000
.L_9:


//--------------------- .nv.info.triton_poi_fused__native_batch_norm_legit_no_training_relu_46 --------------------------
	.section	.nv.info.triton_poi_fused__native_batch_norm_legit_no_training_relu_46,"",@"SHT_CUDA_INFO"
	.sectionflags	@""
	.align	4


	//----- nvinfo : EIATTR_CUDA_API_VERSION
	.align		4
        /*0000*/ 	.byte	0x04, 0x37
        /*0002*/ 	.short	(.L_11 - .L_10)
.L_10:
        /*0004*/ 	.word	0x0000007c


	//----- nvinfo : EIATTR_KPARAM_INFO
	.align		4
.L_11:
        /*0008*/ 	.byte	0x04, 0x17
        /*000a*/ 	.short	(.L_13 - .L_12)
.L_12:
        /*000c*/ 	.word	0x00000000
        /*0010*/ 	.short	0x0007
        /*0012*/ 	.short	0x0034
        /*0014*/ 	.byte	0x00, 0xf0, 0x11, 0x00


	//----- nvinfo : EIATTR_KPARAM_INFO
	.align		4
.L_13:
        /*0018*/ 	.byte	0x04, 0x17
        /*001a*/ 	.short	(.L_15 - .L_14)
.L_14:
        /*001c*/ 	.word	0x00000000
        /*0020*/ 	.short	0x0006
        /*0022*/ 	.short	0x0030
        /*0024*/ 	.byte	0x00, 0xf0, 0x11, 0x00


	//----- nvinfo : EIATTR_KPARAM_INFO
	.align		4
.L_15:
        /*0028*/ 	.byte	0x04, 0x17
        /*002a*/ 	.short	(.L_17 - .L_16)
.L_16:
        /*002c*/ 	.word	0x00000000
        /*0030*/ 	.short	0x0005
        /*0032*/ 	.short	0x0028
        /*0034*/ 	.byte	0x00, 0xf4, 0x21, 0x00


	//----- nvinfo : EIATTR_KPARAM_INFO
	.align		4
.L_17:
        /*0038*/ 	.byte	0x04, 0x17
        /*003a*/ 	.short	(.L_19 - .L_18)
.L_18:
        /*003c*/ 	.word	0x00000000
        /*0040*/ 	.short	0x0004
        /*0042*/ 	.short	0x0020
        /*0044*/ 	.byte	0x00, 0xf4, 0x21, 0x00


	//----- nvinfo : EIATTR_KPARAM_INFO
	.align		4
.L_19:
        /*0048*/ 	.byte	0x04, 0x17
        /*004a*/ 	.short	(.L_21 - .L_20)
.L_20:
        /*004c*/ 	.word	0x00000000
        /*0050*/ 	.short	0x0003
        /*0052*/ 	.short	0x0018
        /*0054*/ 	.byte	0x00, 0xf4, 0x21, 0x00


	//----- nvinfo : EIATTR_KPARAM_INFO
	.align		4
.L_21:
        /*0058*/ 	.byte	0x04, 0x17
        /*005a*/ 	.short	(.L_23 - .L_22)
.L_22:
        /*005c*/ 	.word	0x00000000
        /*0060*/ 	.short	0x0002
        /*0062*/ 	.short	0x0010
        /*0064*/ 	.byte	0x00, 0xf4, 0x21, 0x00


	//----- nvinfo : EIATTR_KPARAM_INFO
	.align		4
.L_23:
        /*0068*/ 	.byte	0x04, 0x17
        /*006a*/ 	.short	(.L_25 - .L_24)
.L_24:
        /*006c*/ 	.word	0x00000000
        /*0070*/ 	.short	0x0001
        /*0072*/ 	.short	0x0008
        /*0074*/ 	.byte	0x00, 0xf4, 0x21, 0x00


	//----- nvinfo : EIATTR_KPARAM_INFO
	.align		4
.L_25:
        /*0078*/ 	.byte	0x04, 0x17
        /*007a*/ 	.short	(.L_27 - .L_26)
.L_26:
        /*007c*/ 	.word	0x00000000
        /*0080*/ 	.short	0x0000
        /*0082*/ 	.short	0x0000
        /*0084*/ 	.byte	0x00, 0xf4, 0x21, 0x00


	//----- nvinfo : EIATTR_SPARSE_MMA_MASK
	.align		4
.L_27:
        /*0088*/ 	.byte	0x03, 0x50
        /*008a*/ 	.short	0x0000


	//----- nvinfo : EIATTR_MAXREG_COUNT
	.align		4
        /*008c*/ 	.byte	0x03, 0x1b
        /*008e*/ 	.short	0x00ff


	//----- nvinfo : EIATTR_EXIT_INSTR_OFFSETS
	.align		4
        /*0090*/ 	.byte	0x04, 0x1c
        /*0092*/ 	.short	(.L_29 - .L_28)


	//   ....[0]....
.L_28:
        /*0094*/ 	.word	0x00000b00


	//   ....[1]....
        /*0098*/ 	.word	0x00000bd0


	//----- nvinfo : EIATTR_REQNTID
	.align		4
.L_29:
        /*009c*/ 	.byte	0x04, 0x10
        /*009e*/ 	.short	(.L_31 - .L_30)
.L_30:
        /*00a0*/ 	.word	0x00000080
        /*00a4*/ 	.word	0x00000001
        /*00a8*/ 	.word	0x00000001


	//----- nvinfo : EIATTR_CBANK_PARAM_SIZE
	.align		4
.L_31:
        /*00ac*/ 	.byte	0x03, 0x19
        /*00ae*/ 	.short	0x0038


	//----- nvinfo : EIATTR_PARAM_CBANK
	.align		4
        /*00b0*/ 	.byte	0x04, 0x0a
        /*00b2*/ 	.short	(.L_33 - .L_32)
	.align		4
.L_32:
        /*00b4*/ 	.word	index@(.nv.constant0.triton_poi_fused__native_batch_norm_legit_no_training_relu_46)
        /*00b8*/ 	.short	0x0210
        /*00ba*/ 	.short	0x0038


	//----- nvinfo : EIATTR_SW_WAR
	.align		4
.L_33:
        /*00bc*/ 	.byte	0x04, 0x36
        /*00be*/ 	.short	(.L_35 - .L_34)
.L_34:
        /*00c0*/ 	.word	0x00000008
.L_35:


//--------------------- .nv.callgraph             --------------------------
	.section	.nv.callgraph,"",@"SHT_CUDA_CALLGRAPH"
	.align	4
	.sectionentsize	8
	.align		4
        /*0000*/ 	.word	0x00000000
	.align		4
        /*0004*/ 	.word	0xffffffff
	.align		4
        /*0008*/ 	.word	0x00000000
	.align		4
        /*000c*/ 	.word	0xfffffffe
	.align		4
        /*0010*/ 	.word	0x00000000
	.align		4
        /*0014*/ 	.word	0xfffffffd
	.align		4
        /*0018*/ 	.word	0x00000000
	.align		4
        /*001c*/ 	.word	0xfffffffc


//--------------------- .nv.constant4             --------------------------
	.section	.nv.constant4,"a",@progbits
	.align	8
	.align		8
.nv.constant4:
        /*0000*/ 	.dword	_$_str
	.align		8
        /*0008*/ 	.dword	_$_str_$_2


//--------------------- .text.triton_poi_fused__native_batch_norm_legit_no_training_relu_46 --------------------------
	.section	.text.triton_poi_fused__native_batch_norm_legit_no_training_relu_46,"ax",@progbits
	.sectionflags	@"SHF_BARRIERS=1"
	.align	128
        .global         triton_poi_fused__native_batch_norm_legit_no_training_relu_46
        .type           triton_poi_fused__native_batch_norm_legit_no_training_relu_46,@function
        .size           triton_poi_fused__native_batch_norm_legit_no_training_relu_46,(.L_x_1 - triton_poi_fused__native_batch_norm_legit_no_training_relu_46)
        .other          triton_poi_fused__native_batch_norm_legit_no_training_relu_46,@"STO_CUDA_ENTRY STV_DEFAULT"
triton_poi_fused__native_batch_norm_legit_no_training_relu_46:
.text.triton_poi_fused__native_batch_norm_legit_no_training_relu_46:
[----:B------:R-:W0:Y:S01]  /*0000*/  LDC R1, c[0x0][0x28] ;  /* 0x00000a00ff017b82 */ /* 0x000e220000000800 */
[----:B------:R-:W1:Y:S07]  /*0010*/  S2R R2, SR_CTAID.Y ;  /* 0x0000000000027919 */ /* 0x000e6e0000002600 */
[----:B------:R-:W2:Y:S01]  /*0020*/  LDC.64 R10, c[0x0][0x220] ;  /* 0x00008800ff0a7b82 */ /* 0x000ea20000000a00 */
[----:B------:R-:W-:Y:S01]  /*0030*/  CS2R R6, SRZ ;  /* 0x0000000000067805 */ /* 0x000fe2000001ff00 */
[----:B------:R-:W-:Y:S01]  /*0040*/  ULDC.64 UR6, c[0x0][0x208] ;  /* 0x0000820000067ab9 */ /* 0x000fe20000000a00 */
[----:B------:R-:W3:Y:S01]  /*0050*/  S2R R3, SR_TID.X ;  /* 0x0000000000037919 */ /* 0x000ee20000002100 */
[----:B------:R-:W4:Y:S04]  /*0060*/  S2R R0, SR_CTAID.X ;  /* 0x0000000000007919 */ /* 0x000f280000002500 */
[----:B------:R-:W5:Y:S08]  /*0070*/  LDC.64 R24, c[0x0][0x210] ;  /* 0x00008400ff187b82 */ /* 0x000f700000000a00 */
[----:B------:R-:W5:Y:S01]  /*0080*/  LDC.64 R20, c[0x0][0x218] ;  /* 0x00008600ff147b82 */ /* 0x000f620000000a00 */
[----:B-1----:R-:W-:-:S04]  /*0090*/  IMAD.SHL.U32 R2, R2, 0x4, RZ ;  /* 0x0000000402027824 */ /* 0x002fc800078e00ff */
[C---:B------:R-:W-:Y:S01]  /*00a0*/  IMAD.HI R4, R2.reuse, 0x38e38e39, RZ ;  /* 0x38e38e3902047827 */ /* 0x040fe200078e02ff */
[----:B------:R-:W-:-:S04]  /*00b0*/  ISETP.GE.AND P0, PT, R2, 0x480, PT ;  /* 0x000004800200780c */ /* 0x000fc80003f06270 */
[----:B------:R-:W-:-:S04]  /*00c0*/  SHF.R.U32.HI R5, RZ, 0x1f, R4 ;  /* 0x0000001fff057819 */ /* 0x000fc80000011604 */
[----:B------:R-:W-:Y:S02]  /*00d0*/  LEA.HI.SX32 R8, R4, R5, 0x1a ;  /* 0x0000000504087211 */ /* 0x000fe400078fd2ff */
[----:B------:R-:W-:-:S03]  /*00e0*/  CS2R R4, SRZ ;  /* 0x0000000000047805 */ /* 0x000fc6000001ff00 */
[----:B------:R-:W-:-:S04]  /*00f0*/  IMAD R23, R8, -0x120, R2 ;  /* 0xfffffee008177824 */ /* 0x000fc800078e0202 */
[----:B--2---:R-:W-:-:S05]  /*0100*/  IMAD.WIDE R10, R23, 0x4, R10 ;  /* 0x00000004170a7825 */ /* 0x004fca00078e020a */
[----:B------:R1:W2:Y:S01]  /*0110*/  @!P0 LDG.E.EL.128 R4, desc[UR6][R10.64] ;  /* 0x000000060a048981 */ /* 0x0002a2000c2e1d00 */
[----:B---3--:R-:W-:Y:S01]  /*0120*/  LOP3.LUT R9, R3, 0x7f, RZ, 0xc0, !PT ;  /* 0x0000007f03097812 */ /* 0x008fe200078ec0ff */
[----:B------:R-:W-:-:S03]  /*0130*/  IMAD R14, R8, 0xdc80, R23 ;  /* 0x0000dc80080e7824 */ /* 0x000fc600078e0217 */
[----:B----4-:R-:W-:Y:S02]  /*0140*/  PRMT R12, R9, 0x6540, R0 ;  /* 0x00006540090c7816 */ /* 0x010fe40000000000 */
[----:B------:R-:W-:Y:S02]  /*0150*/  CS2R R8, SRZ ;  /* 0x0000000000087805 */ /* 0x000fe4000001ff00 */
[C---:B------:R-:W-:Y:S01]  /*0160*/  LOP3.LUT R13, R12.reuse, 0x80, RZ, 0xfc, !PT ;  /* 0x000000800c0d7812 */ /* 0x040fe200078efcff */
[C-C-:B------:R-:W-:Y:S01]  /*0170*/  IMAD R27, R12.reuse, 0x120, R14.reuse ;  /* 0x000001200c1b7824 */ /* 0x140fe200078e020e */
[----:B------:R-:W-:Y:S02]  /*0180*/  ISETP.LT.AND P1, PT, R12, 0xc4, !P0 ;  /* 0x000000c40c00780c */ /* 0x000fe40004721270 */
[----:B-1----:R-:W-:Y:S02]  /*0190*/  CS2R R10, SRZ ;  /* 0x00000000000a7805 */ /* 0x002fe4000001ff00 */
[C---:B------:R-:W-:Y:S01]  /*01a0*/  ISETP.LT.AND P2, PT, R13.reuse, 0xc4, !P0 ;  /* 0x000000c40d00780c */ /* 0x040fe20004741270 */
[----:B------:R-:W-:-:S02]  /*01b0*/  IMAD R15, R13, 0x120, R14 ;  /* 0x000001200d0f7824 */ /* 0x000fc400078e020e */
[----:B-----5:R-:W-:Y:S01]  /*01c0*/  IMAD.WIDE R26, R27, 0x4, R24 ;  /* 0x000000041b1a7825 */ /* 0x020fe200078e0218 */
[----:B------:R-:W-:-:S03]  /*01d0*/  CS2R R12, SRZ ;  /* 0x00000000000c7805 */ /* 0x000fc6000001ff00 */
[----:B------:R-:W-:Y:S01]  /*01e0*/  IMAD.WIDE R24, R15, 0x4, R24 ;  /* 0x000000040f187825 */ /* 0x000fe200078e0218 */
[----:B------:R-:W-:-:S03]  /*01f0*/  CS2R R14, SRZ ;  /* 0x00000000000e7805 */ /* 0x000fc6000001ff00 */
[C---:B0-----:R-:W-:Y:S01]  /*0200*/  IMAD.WIDE R20, R23.reuse, 0x4, R20 ;  /* 0x0000000417147825 */ /* 0x041fe200078e0214 */
[----:B------:R-:W3:Y:S01]  /*0210*/  @P1 LDG.E.EL.128 R8, desc[UR6][R26.64] ;  /* 0x000000061a081981 */ /* 0x000ee2000c2e1d00 */
[----:B------:R-:W-:Y:S02]  /*0220*/  CS2R R16, SRZ ;  /* 0x0000000000107805 */ /* 0x000fe4000001ff00 */
[----:B------:R-:W-:Y:S01]  /*0230*/  CS2R R18, SRZ ;  /* 0x0000000000127805 */ /* 0x000fe2000001ff00 */
[----:B------:R0:W3:Y:S05]  /*0240*/  @!P0 LDG.E.EL.128 R12, desc[UR6][R20.64] ;  /* 0x00000006140c8981 */ /* 0x0000ea000c2e1d00 */
[----:B------:R1:W4:Y:S01]  /*0250*/  @P2 LDG.E.EL.128 R16, desc[UR6][R24.64] ;  /* 0x0000000618102981 */ /* 0x000322000c2e1d00 */
[----:B------:R-:W-:Y:S01]  /*0260*/  IMAD.MOV.U32 R22, RZ, RZ, 0x3e800000 ;  /* 0x3e800000ff167424 */ /* 0x000fe200078e00ff */
[----:B0-----:R-:W0:Y:S02]  /*0270*/  LDC.64 R20, c[0x0][0x230] ;  /* 0x00008c00ff147b82 */ /* 0x001e240000000a00 */
[----:B0-----:R-:W-:-:S04]  /*0280*/  IMAD.WIDE R20, R23, 0x4, R20 ;  /* 0x0000000417147825 */ /* 0x001fc800078e0214 */
[----:B--2---:R-:W-:Y:S01]  /*0290*/  FADD R4, R4, 0.0010000000474974513054 ;  /* 0x3a83126f04047421 */ /* 0x004fe20000000000 */
[----:B------:R-:W-:Y:S01]  /*02a0*/  FADD R5, R5, 0.0010000000474974513054 ;  /* 0x3a83126f05057421 */ /* 0x000fe20000000000 */
[----:B------:R-:W-:Y:S02]  /*02b0*/  FADD R7, R7, 0.0010000000474974513054 ;  /* 0x3a83126f07077421 */ /* 0x000fe40000000000 */
[----:B------:R-:W0:Y:S08]  /*02c0*/  MUFU.SQRT R26, R4 ;  /* 0x00000004001a7308 */ /* 0x000e300000002000 */
[----:B------:R2:W5:Y:S01]  /*02d0*/  MUFU.SQRT R27, R5 ;  /* 0x00000005001b7308 */ /* 0x0005620000002000 */
[----:B0-----:R-:W-:-:S07]  /*02e0*/  FSETP.GT.AND P1, PT, R26, 8.50705917302346158658e+37, PT ;  /* 0x7e8000001a00780b */ /* 0x001fce0003f24000 */
[----:B------:R3:W0:Y:S01]  /*02f0*/  MUFU.SQRT R29, R7 ;  /* 0x00000007001d7308 */ /* 0x0006220000002000 */
[----:B------:R-:W-:Y:S01]  /*0300*/  FSETP.GEU.AND P4, PT, R26, 1.175494350822287508e-38, PT ;  /* 0x008000001a00780b */ /* 0x000fe20003f8e000 */
[----:B--2---:R-:W2:Y:S01]  /*0310*/  LDC.64 R4, c[0x0][0x228] ;  /* 0x00008a00ff047b82 */ /* 0x004ea20000000a00 */
[C---:B-----5:R-:W-:Y:S02]  /*0320*/  FSETP.GT.AND P2, PT, R27.reuse, 8.50705917302346158658e+37, PT ;  /* 0x7e8000001b00780b */ /* 0x060fe40003f44000 */
[----:B------:R-:W-:Y:S01]  /*0330*/  FSETP.GEU.AND P5, PT, R27, 1.175494350822287508e-38, PT ;  /* 0x008000001b00780b */ /* 0x000fe20003fae000 */
[----:B---3--:R-:W-:Y:S01]  /*0340*/  FADD R7, -R12, R8 ;  /* 0x000000080c077221 */ /* 0x008fe20000000100 */
[C---:B-1----:R-:W-:Y:S01]  /*0350*/  FADD R24, -R13.reuse, R9 ;  /* 0x000000090d187221 */ /* 0x042fe20000000100 */
[----:B------:R-:W-:Y:S01]  /*0360*/  @P1 FMUL R26, R26, 0.25 ;  /* 0x3e8000001a1a1820 */ /* 0x000fe20000400000 */
[----:B----4-:R-:W-:Y:S01]  /*0370*/  FADD R17, -R13, R17 ;  /* 0x000000110d117221 */ /* 0x010fe20000000100 */
[----:B------:R-:W-:Y:S01]  /*0380*/  FADD R25, -R14, R10 ;  /* 0x0000000a0e197221 */ /* 0x000fe20000000100 */
[----:B0-----:R-:W-:-:S03]  /*0390*/  FSETP.GT.AND P3, PT, R29, 8.50705917302346158658e+37, PT ;  /* 0x7e8000001d00780b */ /* 0x001fc60003f64000 */
[----:B------:R-:W-:Y:S01]  /*03a0*/  @!P4 FMUL R26, R26, 16777216 ;  /* 0x4b8000001a1ac820 */ /* 0x000fe20000400000 */
[----:B------:R-:W-:Y:S01]  /*03b0*/  FSETP.GEU.AND P6, PT, R29, 1.175494350822287508e-38, PT ;  /* 0x008000001d00780b */ /* 0x000fe20003fce000 */
[----:B------:R-:W-:Y:S01]  /*03c0*/  FADD R16, -R12, R16 ;  /* 0x000000100c107221 */ /* 0x000fe20000000100 */
[C---:B------:R-:W-:Y:S01]  /*03d0*/  FSEL R9, R22.reuse, 1, P1 ;  /* 0x3f80000016097808 */ /* 0x040fe20000800000 */
[----:B------:R-:W-:Y:S01]  /*03e0*/  @P2 FMUL R27, R27, 0.25 ;  /* 0x3e8000001b1b2820 */ /* 0x000fe20000400000 */
[C---:B------:R-:W-:Y:S01]  /*03f0*/  FSEL R10, R22.reuse, 1, P2 ;  /* 0x3f800000160a7808 */ /* 0x040fe20001000000 */
[----:B------:R-:W0:Y:S01]  /*0400*/  MUFU.RCP R26, R26 ;  /* 0x0000001a001a7308 */ /* 0x000e220000001000 */
[----:B------:R-:W-:Y:S01]  /*0410*/  FSEL R13, R22, 1, P3 ;  /* 0x3f800000160d7808 */ /* 0x000fe20001800000 */
[----:B------:R-:W-:Y:S01]  /*0420*/  @!P5 FMUL R27, R27, 16777216 ;  /* 0x4b8000001b1bd820 */ /* 0x000fe20000400000 */
[----:B------:R-:W-:Y:S01]  /*0430*/  @!P4 FMUL R9, R9, 16777216 ;  /* 0x4b8000000909c820 */ /* 0x000fe20000400000 */
[----:B------:R-:W-:Y:S01]  /*0440*/  @!P5 FMUL R10, R10, 16777216 ;  /* 0x4b8000000a0ad820 */ /* 0x000fe20000400000 */
[----:B------:R-:W-:Y:S01]  /*0450*/  FADD R18, -R14, R18 ;  /* 0x000000120e127221 */ /* 0x000fe20000000100 */
[----:B------:R-:W-:Y:S01]  /*0460*/  @P3 FMUL R29, R29, 0.25 ;  /* 0x3e8000001d1d3820 */ /* 0x000fe20000400000 */
[----:B------:R-:W-:Y:S01]  /*0470*/  FADD R28, -R15, R11 ;  /* 0x0000000b0f1c7221 */ /* 0x000fe20000000100 */
[----:B------:R-:W1:Y:S01]  /*0480*/  MUFU.RCP R27, R27 ;  /* 0x0000001b001b7308 */ /* 0x000e620000001000 */
[----:B------:R-:W-:Y:S01]  /*0490*/  @!P6 FMUL R13, R13, 16777216 ;  /* 0x4b8000000d0de820 */ /* 0x000fe20000400000 */
[----:B------:R-:W-:Y:S01]  /*04a0*/  @!P6 FMUL R29, R29, 16777216 ;  /* 0x4b8000001d1de820 */ /* 0x000fe20000400000 */
[----:B------:R-:W-:Y:S01]  /*04b0*/  FADD R19, -R15, R19 ;  /* 0x000000130f137221 */ /* 0x000fe20000000100 */
[----:B--2---:R-:W-:-:S04]  /*04c0*/  IMAD.WIDE R4, R23, 0x4, R4 ;  /* 0x0000000417047825 */ /* 0x004fc800078e0204 */
[----:B0-----:R-:W-:Y:S01]  /*04d0*/  FMUL R26, R26, R9 ;  /* 0x000000091a1a7220 */ /* 0x001fe20000400000 */
[----:B------:R-:W0:Y:S01]  /*04e0*/  MUFU.RCP R8, R29 ;  /* 0x0000001d00087308 */ /* 0x000e220000001000 */
[----:B------:R-:W-:Y:S01]  /*04f0*/  CS2R R14, SRZ ;  /* 0x00000000000e7805 */ /* 0x000fe2000001ff00 */
[----:B-1----:R-:W-:Y:S01]  /*0500*/  FMUL R27, R27, R10 ;  /* 0x0000000a1b1b7220 */ /* 0x002fe20000400000 */
[----:B------:R-:W-:Y:S01]  /*0510*/  CS2R R10, SRZ ;  /* 0x00000000000a7805 */ /* 0x000fe2000001ff00 */
[----:B0-----:R-:W-:Y:S01]  /*0520*/  FMUL R29, R8, R13 ;  /* 0x0000000d081d7220 */ /* 0x001fe20000400000 */
[----:B------:R-:W-:Y:S02]  /*0530*/  CS2R R8, SRZ ;  /* 0x0000000000087805 */ /* 0x000fe4000001ff00 */
[----:B------:R-:W-:-:S04]  /*0540*/  CS2R R12, SRZ ;  /* 0x00000000000c7805 */ /* 0x000fc8000001ff00 */
[----:B------:R0:W2:Y:S04]  /*0550*/  @!P0 LDG.E.EL.128 R8, desc[UR6][R4.64] ;  /* 0x0000000604088981 */ /* 0x0000a8000c2e1d00 */
[----:B------:R-:W2:Y:S01]  /*0560*/  @!P0 LDG.E.EL.128 R12, desc[UR6][R20.64] ;  /* 0x00000006140c8981 */ /* 0x000ea2000c2e1d00 */
[----:B------:R-:W-:Y:S01]  /*0570*/  FADD R6, R6, 0.0010000000474974513054 ;  /* 0x3a83126f06067421 */ /* 0x000fe20000000000 */
[----:B------:R-:W1:Y:S01]  /*0580*/  S2UR UR5, SR_CgaCtaId ;  /* 0x00000000000579c3 */ /* 0x000e620000008800 */
[C---:B------:R-:W-:Y:S01]  /*0590*/  FMUL R7, R26.reuse, R7 ;  /* 0x000000071a077220 */ /* 0x040fe20000400000 */
[C---:B------:R-:W-:Y:S01]  /*05a0*/  FMUL R28, R29.reuse, R28 ;  /* 0x0000001c1d1c7220 */ /* 0x040fe20000400000 */
[----:B------:R3:W4:Y:S01]  /*05b0*/  MUFU.SQRT R23, R6 ;  /* 0x0000000600177308 */ /* 0x0007220000002000 */
[----:B0-----:R-:W-:Y:S01]  /*05c0*/  FMUL R4, R29, R19 ;  /* 0x000000131d047220 */ /* 0x001fe20000400000 */
[----:B------:R-:W-:Y:S01]  /*05d0*/  FMUL R19, R26, R16 ;  /* 0x000000101a137220 */ /* 0x000fe20000400000 */
[C---:B------:R-:W-:Y:S01]  /*05e0*/  FMUL R24, R27.reuse, R24 ;  /* 0x000000181b187220 */ /* 0x040fe20000400000 */
[----:B------:R-:W-:Y:S01]  /*05f0*/  UMOV UR4, 0x400 ;  /* 0x0000040000047882 */ /* 0x000fe20000000000 */
[----:B---3--:R-:W-:Y:S01]  /*0600*/  FMUL R6, R27, R17 ;  /* 0x000000111b067220 */ /* 0x008fe20000400000 */
[----:B----4-:R-:W-:-:S02]  /*0610*/  FSETP.GT.AND P0, PT, R23, 8.50705917302346158658e+37, PT ;  /* 0x7e8000001700780b */ /* 0x010fc40003f04000 */
[----:B------:R-:W-:Y:S02]  /*0620*/  FSETP.GEU.AND P1, PT, R23, 1.175494350822287508e-38, PT ;  /* 0x008000001700780b */ /* 0x000fe40003f2e000 */
[----:B------:R-:W-:Y:S01]  /*0630*/  FSEL R22, R22, 1, P0 ;  /* 0x3f80000016167808 */ /* 0x000fe20000000000 */
[----:B-1----:R-:W-:-:S08]  /*0640*/  UPRMT UR4, UR5, 0x654, UR4 ;  /* 0x0000065405047896 */ /* 0x002fd00008000004 */
[----:B------:R-:W-:Y:S02]  /*0650*/  @P0 FMUL R23, R23, 0.25 ;  /* 0x3e80000017170820 */ /* 0x000fe40000400000 */
[----:B------:R-:W-:Y:S02]  /*0660*/  @!P1 FMUL R22, R22, 16777216 ;  /* 0x4b80000016169820 */ /* 0x000fe40000400000 */
[----:B------:R-:W-:-:S06]  /*0670*/  @!P1 FMUL R23, R23, 16777216 ;  /* 0x4b80000017179820 */ /* 0x000fcc0000400000 */
[----:B------:R-:W0:Y:S02]  /*0680*/  MUFU.RCP R23, R23 ;  /* 0x0000001700177308 */ /* 0x000e240000001000 */
[----:B0-----:R-:W-:-:S04]  /*0690*/  FMUL R22, R23, R22 ;  /* 0x0000001617167220 */ /* 0x001fc80000400000 */
[C---:B------:R-:W-:Y:S01]  /*06a0*/  FMUL R25, R22.reuse, R25 ;  /* 0x0000001916197220 */ /* 0x040fe20000400000 */
[----:B------:R-:W-:Y:S01]  /*06b0*/  FMUL R5, R22, R18 ;  /* 0x0000001216057220 */ /* 0x000fe20000400000 */
[-CC-:B--2---:R-:W-:Y:S01]  /*06c0*/  FFMA R7, R7, R8.reuse, R12.reuse ;  /* 0x0000000807077223 */ /* 0x184fe2000000000c */
[----:B------:R-:W-:Y:S01]  /*06d0*/  FFMA R19, R19, R8, R12 ;  /* 0x0000000813137223 */ /* 0x000fe2000000000c */
[-CC-:B------:R-:W-:Y:S01]  /*06e0*/  FFMA R6, R6, R9.reuse, R13.reuse ;  /* 0x0000000906067223 */ /* 0x180fe2000000000d */
[-CC-:B------:R-:W-:Y:S01]  /*06f0*/  FFMA R25, R25, R10.reuse, R14.reuse ;  /* 0x0000000a19197223 */ /* 0x180fe2000000000e */
[----:B------:R-:W-:Y:S01]  /*0700*/  FFMA R24, R24, R9, R13 ;  /* 0x0000000918187223 */ /* 0x000fe2000000000d */
[----:B------:R-:W-:Y:S01]  /*0710*/  FSETP.GEU.AND P0, PT, R7, RZ, PT ;  /* 0x000000ff0700720b */ /* 0x000fe20003f0e000 */
[----:B------:R-:W-:Y:S01]  /*0720*/  FFMA R5, R5, R10, R14 ;  /* 0x0000000a05057223 */ /* 0x000fe2000000000e */
[-CC-:B------:R-:W-:Y:S01]  /*0730*/  FFMA R28, R28, R11.reuse, R15.reuse ;  /* 0x0000000b1c1c7223 */ /* 0x180fe2000000000f */
[----:B------:R-:W-:Y:S01]  /*0740*/  FFMA R4, R4, R11, R15 ;  /* 0x0000000b04047223 */ /* 0x000fe2000000000f */
[----:B------:R-:W-:-:S02]  /*0750*/  FSEL R7, R7, RZ, P0 ;  /* 0x000000ff07077208 */ /* 0x000fc40000000000 */
[----:B------:R-:W-:Y:S02]  /*0760*/  FSETP.GEU.AND P2, PT, R25, RZ, PT ;  /* 0x000000ff1900720b */ /* 0x000fe40003f4e000 */
[----:B------:R-:W-:Y:S02]  /*0770*/  FSETP.GEU.AND P1, PT, R19, RZ, PT ;  /* 0x000000ff1300720b */ /* 0x000fe40003f2e000 */
[C---:B------:R-:W-:Y:S02]  /*0780*/  FSETP.GEU.AND P0, PT, R6.reuse, RZ, PT ;  /* 0x000000ff0600720b */ /* 0x040fe40003f0e000 */
[----:B------:R-:W-:Y:S02]  /*0790*/  FSEL R25, R25, RZ, P2 ;  /* 0x000000ff19197208 */ /* 0x000fe40001000000 */
[----:B------:R-:W-:Y:S02]  /*07a0*/  FSEL R19, R19, RZ, P1 ;  /* 0x000000ff13137208 */ /* 0x000fe40000800000 */
[----:B------:R-:W-:-:S02]  /*07b0*/  FSEL R6, R6, RZ, P0 ;  /* 0x000000ff06067208 */ /* 0x000fc40000000000 */
[----:B------:R-:W-:Y:S02]  /*07c0*/  LOP3.LUT R13, R3, 0x7f, RZ, 0xc0, !PT ;  /* 0x0000007f030d7812 */ /* 0x000fe400078ec0ff */
[----:B------:R-:W-:Y:S02]  /*07d0*/  FSETP.GEU.AND P3, PT, R24, RZ, PT ;  /* 0x000000ff1800720b */ /* 0x000fe40003f6e000 */
[----:B------:R-:W-:Y:S02]  /*07e0*/  FSETP.GEU.AND P1, PT, R5, RZ, PT ;  /* 0x000000ff0500720b */ /* 0x000fe40003f2e000 */
[----:B------:R-:W-:Y:S02]  /*07f0*/  FSETP.GEU.AND P0, PT, R4, RZ, PT ;  /* 0x000000ff0400720b */ /* 0x000fe40003f0e000 */
[----:B------:R-:W-:Y:S02]  /*0800*/  FSETP.GEU.AND P2, PT, R28, RZ, PT ;  /* 0x000000ff1c00720b */ /* 0x000fe40003f4e000 */
[----:B------:R-:W-:-:S02]  /*0810*/  LEA R13, R13, UR4, 0x2 ;  /* 0x000000040d0d7c11 */ /* 0x000fc4000f8e10ff */
[----:B------:R-:W-:Y:S02]  /*0820*/  FSEL R24, R24, RZ, P3 ;  /* 0x000000ff18187208 */ /* 0x000fe40001800000 */
[----:B------:R-:W-:Y:S01]  /*0830*/  FSEL R10, R5, RZ, P1 ;  /* 0x000000ff050a7208 */ /* 0x000fe20000800000 */
[----:B------:R-:W-:Y:S01]  /*0840*/  STS [R13], R7 ;  /* 0x000000070d007388 */ /* 0x000fe20000000800 */
[----:B------:R-:W-:Y:S02]  /*0850*/  FSEL R28, R28, RZ, P2 ;  /* 0x000000ff1c1c7208 */ /* 0x000fe40001000000 */
[----:B------:R-:W-:Y:S01]  /*0860*/  FSEL R12, R4, RZ, P0 ;  /* 0x000000ff040c7208 */ /* 0x000fe20000000000 */
[----:B------:R-:W-:Y:S01]  /*0870*/  STS [R13+0x404], R24 ;  /* 0x000404180d007388 */ /* 0x000fe20000000800 */
[----:B------:R-:W-:Y:S02]  /*0880*/  SHF.R.U32.HI R8, RZ, 0x4, R3 ;  /* 0x00000004ff087819 */ /* 0x000fe40000011603 */
[----:B------:R-:W-:Y:S01]  /*0890*/  SHF.L.U32 R9, R3, 0x2, RZ ;  /* 0x0000000203097819 */ /* 0x000fe200000006ff */
[----:B------:R-:W-:Y:S01]  /*08a0*/  STS [R13+0x808], R25 ;  /* 0x000808190d007388 */ /* 0x000fe20000000800 */
[----:B------:R-:W-:-:S02]  /*08b0*/  LOP3.LUT R11, R8, 0x4, RZ, 0xc0, !PT ;  /* 0x00000004080b7812 */ /* 0x000fc400078ec0ff */
[----:B------:R-:W-:Y:S01]  /*08c0*/  LOP3.LUT R8, R9, 0x1fc, RZ, 0xc0, !PT ;  /* 0x000001fc09087812 */ /* 0x000fe200078ec0ff */
[----:B------:R-:W-:Y:S01]  /*08d0*/  STS [R13+0x200], R19 ;  /* 0x000200130d007388 */ /* 0x000fe20000000800 */
[----:B------:R-:W-:Y:S01]  /*08e0*/  SHF.R.U32.HI R3, RZ, 0x6, R3 ;  /* 0x00000006ff037819 */ /* 0x000fe20000011603 */
[----:B------:R-:W-:Y:S01]  /*08f0*/  VIADD R11, R11, UR4 ;  /* 0x000000040b0b7c36 */ /* 0x000fe20008000000 */
[----:B------:R-:W-:Y:S01]  /*0900*/  LOP3.LUT R9, R9, 0xfc, RZ, 0xc0, !PT ;  /* 0x000000fc09097812 */ /* 0x000fe200078ec0ff */
[----:B------:R-:W-:Y:S01]  /*0910*/  STS [R13+0x604], R6 ;  /* 0x000604060d007388 */ /* 0x000fe20000000800 */
[----:B------:R-:W-:Y:S02]  /*0920*/  SGXT.U32 R3, R3, 0x1 ;  /* 0x000000010303781a */ /* 0x000fe40000000000 */
[----:B------:R-:W-:Y:S01]  /*0930*/  LEA R14, R8, R11, 0x2 ;  /* 0x0000000b080e7211 */ /* 0x000fe200078e10ff */
[----:B------:R0:W-:Y:S01]  /*0940*/  STS [R13+0xa08], R10 ;  /* 0x000a080a0d007388 */ /* 0x0001e20000000800 */
[----:B------:R-:W-:-:S03]  /*0950*/  PRMT R0, R9, 0x6540, R0 ;  /* 0x0000654009007816 */ /* 0x000fc60000000000 */
[----:B------:R-:W-:Y:S01]  /*0960*/  STS [R13+0xc0c], R28 ;  /* 0x000c0c1c0d007388 */ /* 0x000fe20000000800 */
[----:B------:R-:W-:-:S03]  /*0970*/  ISETP.GE.AND P0, PT, R0, 0xc4, PT ;  /* 0x000000c40000780c */ /* 0x000fc60003f06270 */
[----:B------:R1:W-:Y:S01]  /*0980*/  STS [R13+0xe0c], R12 ;  /* 0x000e0c0c0d007388 */ /* 0x0003e20000000800 */
[----:B0-----:R-:W-:Y:S01]  /*0990*/  LOP3.LUT R10, R3, R2, RZ, 0xfc, !PT ;  /* 0x00000002030a7212 */ /* 0x001fe200078efcff */
[----:B------:R-:W-:Y:S03]  /*09a0*/  BAR.SYNC.DEFER_BLOCKING 0x0 ;  /* 0x0000000000007b1d */ /* 0x000fe60000010000 */
[C---:B------:R-:W-:Y:S01]  /*09b0*/  ISETP.LT.AND P1, PT, R10.reuse, 0x480, !P0 ;  /* 0x000004800a00780c */ /* 0x040fe20004721270 */
[----:B------:R-:W-:-:S04]  /*09c0*/  IMAD.HI R11, R10, 0x38e38e39, RZ ;  /* 0x38e38e390a0b7827 */ /* 0x000fc800078e02ff */
[----:B------:R-:W0:Y:S01]  /*09d0*/  LDC.64 R2, c[0x0][0x238] ;  /* 0x00008e00ff027b82 */ /* 0x000e220000000a00 */
[----:B-1----:R-:W-:-:S04]  /*09e0*/  SHF.R.U32.HI R12, RZ, 0x1f, R11 ;  /* 0x0000001fff0c7819 */ /* 0x002fc8000001160b */
[----:B------:R-:W-:Y:S02]  /*09f0*/  LEA.HI.SX32 R11, R11, R12, 0x1a ;  /* 0x0000000c0b0b7211 */ /* 0x000fe400078fd2ff */
[----:B------:R-:W-:-:S03]  /*0a00*/  LOP3.LUT R12, R8, 0x200, RZ, 0xfc, !PT ;  /* 0x00000200080c7812 */ /* 0x000fc600078efcff */
[----:B------:R-:W-:Y:S01]  /*0a10*/  IMAD R9, R11, -0x120, R10 ;  /* 0xfffffee00b097824 */ /* 0x000fe200078e020a */
[----:B------:R-:W-:-:S03]  /*0a20*/  SHF.R.U32.HI R13, RZ, 0x6, R12 ;  /* 0x00000006ff0d7819 */ /* 0x000fc6000001160c */
[----:B------:R-:W-:Y:S01]  /*0a30*/  IMAD R12, R9, 0xc4, R0 ;  /* 0x000000c4090c7824 */ /* 0x000fe200078e0200 */
[----:B------:R-:W-:Y:S01]  /*0a40*/  LOP3.LUT R9, R10, 0x2, RZ, 0xfc, !PT ;  /* 0x000000020a097812 */ /* 0x000fe200078efcff */
[----:B------:R-:W-:Y:S02]  /*0a50*/  LDS R4, [R14] ;  /* 0x000000000e047984 */ /* 0x000fe40000000800 */
[----:B------:R-:W-:Y:S01]  /*0a60*/  IMAD R11, R11, 0x63880, R12 ;  /* 0x000638800b0b7824 */ /* 0x000fe200078e020c */
[----:B------:R-:W-:Y:S01]  /*0a70*/  ISETP.LT.AND P0, PT, R9, 0x480, !P0 ;  /* 0x000004800900780c */ /* 0x000fe20004701270 */
[----:B------:R-:W-:Y:S01]  /*0a80*/  LDS R5, [R14+0x4] ;  /* 0x000004000e057984 */ /* 0x000fe20000000800 */
[----:B------:R-:W-:Y:S01]  /*0a90*/  LOP3.LUT R13, R13, 0xc, RZ, 0xc0, !PT ;  /* 0x0000000c0d0d7812 */ /* 0x000fe200078ec0ff */
[----:B0-----:R-:W-:Y:S02]  /*0aa0*/  IMAD.WIDE R10, R11, 0x4, R2 ;  /* 0x000000040b0a7825 */ /* 0x001fe400078e0202 */
[----:B------:R-:W-:Y:S02]  /*0ab0*/  LDS R6, [R14+0x8] ;  /* 0x000008000e067984 */ /* 0x000fe40000000800 */
[----:B------:R-:W-:-:S02]  /*0ac0*/  VIADD R13, R13, UR4 ;  /* 0x000000040d0d7c36 */ /* 0x000fc40008000000 */
[----:B------:R-:W0:Y:S03]  /*0ad0*/  LDS R7, [R14+0xc] ;  /* 0x00000c000e077984 */ /* 0x000e260000000800 */
[----:B------:R-:W-:Y:S01]  /*0ae0*/  LEA R13, R8, R13, 0x2 ;  /* 0x0000000d080d7211 */ /* 0x000fe200078e10ff */
[----:B0-----:R0:W-:Y:S02]  /*0af0*/  @P1 STG.E.128 desc[UR6][R10.64], R4 ;  /* 0x000000040a001986 */ /* 0x0011e4000c101d06 */
[----:B0-----:R-:W-:Y:S05]  /*0b00*/  @!P0 EXIT ;  /* 0x000000000000894d */ /* 0x001fea0003800000 */
[----:B0-----:R-:W-:Y:S01]  /*0b10*/  LDS R4, [R13+0x800] ;  /* 0x000800000d047984 */ /* 0x001fe20000000800 */
[----:B------:R-:W-:-:S03]  /*0b20*/  IMAD.HI R8, R9, 0x38e38e39, RZ ;  /* 0x38e38e3909087827 */ /* 0x000fc600078e02ff */
[----:B------:R-:W-:Y:S02]  /*0b30*/  LDS R5, [R13+0x804] ;  /* 0x000804000d057984 */ /* 0x000fe40000000800 */
[----:B------:R-:W-:Y:S02]  /*0b40*/  SHF.R.U32.HI R11, RZ, 0x1f, R8 ;  /* 0x0000001fff0b7819 */ /* 0x000fe40000011608 */
[----:B------:R-:W-:Y:S02]  /*0b50*/  LDS R6, [R13+0x808] ;  /* 0x000808000d067984 */ /* 0x000fe40000000800 */
[----:B------:R-:W-:Y:S02]  /*0b60*/  LEA.HI.SX32 R8, R8, R11, 0x1a ;  /* 0x0000000b08087211 */ /* 0x000fe400078fd2ff */
[----:B------:R-:W0:Y:S03]  /*0b70*/  LDS R7, [R13+0x80c] ;  /* 0x00080c000d077984 */ /* 0x000e260000000800 */
[----:B------:R-:W-:-:S04]  /*0b80*/  IMAD R9, R8, -0x120, R9 ;  /* 0xfffffee008097824 */ /* 0x000fc800078e0209 */
[----:B------:R-:W-:-:S04]  /*0b90*/  IMAD R9, R9, 0xc4, R0 ;  /* 0x000000c409097824 */ /* 0x000fc800078e0200 */
[----:B------:R-:W-:-:S04]  /*0ba0*/  IMAD R9, R8, 0x63880, R9 ;  /* 0x0006388008097824 */ /* 0x000fc800078e0209 */
[----:B------:R-:W-:-:S05]  /*0bb0*/  IMAD.WIDE R2, R9, 0x4, R2 ;  /* 0x0000000409027825 */ /* 0x000fca00078e0202 */
[----:B0-----:R-:W-:Y:S01]  /*0bc0*/  STG.E.128 desc[UR6][R2.64], R4 ;  /* 0x0000000402007986 */ /* 0x001fe2000c101d06 */
[----:B------:R-:W-:Y:S05]  /*0bd0*/  EXIT ;  /* 0x000000000000794d */ /* 0x000fea0003800000 */
.L_x_0:
[----:B------:R-:W-:-:S00]  /*0be0*/  BRA `(.L_x_0) ;  /* 0xfffffffc00fc7947 */ /* 0x000fc0000383ffff */
[----:B------:R-:W-:-:S00]  /*0bf0*/  NOP ;  /* 0x0000000000007918 */ /* 0x000fc00000000000 */
        /* <DEDUP_REMOVED lines=8> */
.L_x_1:


//--------------------- .nv.global.init           --------------------------
	.section	.nv.global.init,"aw",@progbits
.nv.global.init:
	.type		_$_str,@object
	.size		_$_str,(_$_str_$_2 - _$_str)
_$_str:
        /*0000*/ 	.byte	0x5f, 0x5f, 0x43, 0x55, 0x44, 0x41, 0x5f, 0x46, 0x54, 0x5a, 0x00
	.type		_$_str_$_2,@object
	.size		_$_str_$_2,(.L_1 - _$_str_$_2)
_$_str_$_2:
        /*000b*/ 	.byte	0x5f, 0x5f, 0x43, 0x55, 0x44, 0x41, 0x5f, 0x50, 0x52, 0x45, 0x43, 0x5f, 0x53, 0x51, 0x52, 0x54
        /*001b*/ 	.byte	0x00
.L_1:


//--------------------- .nv.shared.triton_poi_fused__native_batch_norm_legit_no_training_relu_46 --------------------------
	.section	.nv.shared.triton_poi_fused__native_batch_norm_legit_no_training_relu_46,"aw",@nobits
	.sectionflags	@""
	.align	16
	.zero		1024


//--------------------- .nv.constant0.triton_poi_fused__native_batch_norm_legit_no_training_relu_46 --------------------------
	.section	.nv.constant0.triton_poi_fused__native_batch_norm_legit_no_training_relu_46,"a",@progbits
	.sectionflags	@""
	.align	4
.nv.constant0.triton_poi_fused__native_batch_norm_legit_no_training_relu_46:
	.zero		584
